//
// Generated by NVIDIA NVVM Compiler
//
// Compiler Build ID: CL-36424714
// Cuda compilation tools, release 13.0, V13.0.88
// Based on NVVM 20.0.0
//

.version 9.0
.target sm_100
.address_size 64

	// .globl	_Z7mat_mulPlS_S_iii
// _ZZ7mat_mulPlS_S_iiiE3A_s has been demoted
// _ZZ7mat_mulPlS_S_iiiE3B_s has been demoted

.visible .entry _Z7mat_mulPlS_S_iii(
	.param .u64 .ptr .align 1 _Z7mat_mulPlS_S_iii_param_0,
	.param .u64 .ptr .align 1 _Z7mat_mulPlS_S_iii_param_1,
	.param .u64 .ptr .align 1 _Z7mat_mulPlS_S_iii_param_2,
	.param .u32 _Z7mat_mulPlS_S_iii_param_3,
	.param .u32 _Z7mat_mulPlS_S_iii_param_4,
	.param .u32 _Z7mat_mulPlS_S_iii_param_5
)
{
	.reg .pred 	%p<12>;
	.reg .b32 	%r<47>;
	.reg .b64 	%rd<123>;
	// demoted variable
	.shared .align 8 .b8 _ZZ7mat_mulPlS_S_iiiE3A_s[8192];
	// demoted variable
	.shared .align 8 .b8 _ZZ7mat_mulPlS_S_iiiE3B_s[8192];
	ld.param.u64 	%rd10, [_Z7mat_mulPlS_S_iii_param_0];
	ld.param.u64 	%rd11, [_Z7mat_mulPlS_S_iii_param_1];
	ld.param.u64 	%rd12, [_Z7mat_mulPlS_S_iii_param_2];
	ld.param.u32 	%r23, [_Z7mat_mulPlS_S_iii_param_3];
	ld.param.u32 	%r24, [_Z7mat_mulPlS_S_iii_param_4];
	ld.param.u32 	%r25, [_Z7mat_mulPlS_S_iii_param_5];
	mov.u32 	%r26, %ctaid.y;
	mov.u32 	%r27, %ntid.y;
	mov.u32 	%r44, %tid.y;
	mad.lo.s32 	%r2, %r26, %r27, %r44;
	mov.u32 	%r28, %ctaid.x;
	mov.u32 	%r29, %ntid.x;
	mov.u32 	%r42, %tid.x;
	mad.lo.s32 	%r4, %r28, %r29, %r42;
	add.s32 	%r30, %r24, 62;
	setp.lt.u32 	%p1, %r30, 63;
	mov.b64 	%rd122, 0;
	@%p1 bra 	$L__BB0_7;
	add.s32 	%r31, %r24, 31;
	shr.s32 	%r32, %r31, 31;
	shr.u32 	%r33, %r32, 27;
	add.s32 	%r34, %r31, %r33;
	shr.s32 	%r35, %r34, 5;
	shl.b32 	%r36, %r44, 8;
	mov.u32 	%r37, _ZZ7mat_mulPlS_S_iiiE3A_s;
	add.s32 	%r5, %r37, %r36;
	shl.b32 	%r38, %r42, 3;
	add.s32 	%r6, %r5, %r38;
	mov.u32 	%r39, _ZZ7mat_mulPlS_S_iiiE3B_s;
	add.s32 	%r8, %r39, %r38;
	add.s32 	%r7, %r8, %r36;
	max.u32 	%r40, %r35, 1;
	neg.s32 	%r46, %r40;
	mad.lo.s32 	%r45, %r44, %r25, %r4;
	shl.b32 	%r11, %r25, 5;
	mad.lo.s32 	%r43, %r24, %r2, %r42;
	cvta.to.global.u64 	%rd1, %rd10;
	cvta.to.global.u64 	%rd2, %rd11;
	mov.b64 	%rd122, 0;
$L__BB0_2:
	setp.ge.s32 	%p2, %r2, %r23;
	setp.ge.u32 	%p3, %r42, %r24;
	mov.b64 	%rd120, 0;
	or.pred  	%p4, %p2, %p3;
	@%p4 bra 	$L__BB0_4;
	mul.wide.u32 	%rd16, %r43, 8;
	add.s64 	%rd17, %rd1, %rd16;
	ld.global.u64 	%rd120, [%rd17];
$L__BB0_4:
	setp.ge.s32 	%p5, %r4, %r25;
	st.shared.u64 	[%r6], %rd120;
	setp.ge.u32 	%p6, %r44, %r24;
	mov.b64 	%rd121, 0;
	or.pred  	%p7, %p5, %p6;
	@%p7 bra 	$L__BB0_6;
	mul.wide.u32 	%rd19, %r45, 8;
	add.s64 	%rd20, %rd2, %rd19;
	ld.global.u64 	%rd121, [%rd20];
$L__BB0_6:
	st.shared.u64 	[%r7], %rd121;
	bar.sync 	0;
	ld.shared.u64 	%rd21, [%r5];
	ld.shared.u64 	%rd22, [%r8];
	mad.lo.s64 	%rd23, %rd22, %rd21, %rd122;
	ld.shared.u64 	%rd24, [%r5+8];
	ld.shared.u64 	%rd25, [%r8+256];
	mad.lo.s64 	%rd26, %rd25, %rd24, %rd23;
	ld.shared.u64 	%rd27, [%r5+16];
	ld.shared.u64 	%rd28, [%r8+512];
	mad.lo.s64 	%rd29, %rd28, %rd27, %rd26;
	ld.shared.u64 	%rd30, [%r5+24];
	ld.shared.u64 	%rd31, [%r8+768];
	mad.lo.s64 	%rd32, %rd31, %rd30, %rd29;
	ld.shared.u64 	%rd33, [%r5+32];
	ld.shared.u64 	%rd34, [%r8+1024];
	mad.lo.s64 	%rd35, %rd34, %rd33, %rd32;
	ld.shared.u64 	%rd36, [%r5+40];
	ld.shared.u64 	%rd37, [%r8+1280];
	mad.lo.s64 	%rd38, %rd37, %rd36, %rd35;
	ld.shared.u64 	%rd39, [%r5+48];
	ld.shared.u64 	%rd40, [%r8+1536];
	mad.lo.s64 	%rd41, %rd40, %rd39, %rd38;
	ld.shared.u64 	%rd42, [%r5+56];
	ld.shared.u64 	%rd43, [%r8+1792];
	mad.lo.s64 	%rd44, %rd43, %rd42, %rd41;
	ld.shared.u64 	%rd45, [%r5+64];
	ld.shared.u64 	%rd46, [%r8+2048];
	mad.lo.s64 	%rd47, %rd46, %rd45, %rd44;
	ld.shared.u64 	%rd48, [%r5+72];
	ld.shared.u64 	%rd49, [%r8+2304];
	mad.lo.s64 	%rd50, %rd49, %rd48, %rd47;
	ld.shared.u64 	%rd51, [%r5+80];
	ld.shared.u64 	%rd52, [%r8+2560];
	mad.lo.s64 	%rd53, %rd52, %rd51, %rd50;
	ld.shared.u64 	%rd54, [%r5+88];
	ld.shared.u64 	%rd55, [%r8+2816];
	mad.lo.s64 	%rd56, %rd55, %rd54, %rd53;
	ld.shared.u64 	%rd57, [%r5+96];
	ld.shared.u64 	%rd58, [%r8+3072];
	mad.lo.s64 	%rd59, %rd58, %rd57, %rd56;
	ld.shared.u64 	%rd60, [%r5+104];
	ld.shared.u64 	%rd61, [%r8+3328];
	mad.lo.s64 	%rd62, %rd61, %rd60, %rd59;
	ld.shared.u64 	%rd63, [%r5+112];
	ld.shared.u64 	%rd64, [%r8+3584];
	mad.lo.s64 	%rd65, %rd64, %rd63, %rd62;
	ld.shared.u64 	%rd66, [%r5+120];
	ld.shared.u64 	%rd67, [%r8+3840];
	mad.lo.s64 	%rd68, %rd67, %rd66, %rd65;
	ld.shared.u64 	%rd69, [%r5+128];
	ld.shared.u64 	%rd70, [%r8+4096];
	mad.lo.s64 	%rd71, %rd70, %rd69, %rd68;
	ld.shared.u64 	%rd72, [%r5+136];
	ld.shared.u64 	%rd73, [%r8+4352];
	mad.lo.s64 	%rd74, %rd73, %rd72, %rd71;
	ld.shared.u64 	%rd75, [%r5+144];
	ld.shared.u64 	%rd76, [%r8+4608];
	mad.lo.s64 	%rd77, %rd76, %rd75, %rd74;
	ld.shared.u64 	%rd78, [%r5+152];
	ld.shared.u64 	%rd79, [%r8+4864];
	mad.lo.s64 	%rd80, %rd79, %rd78, %rd77;
	ld.shared.u64 	%rd81, [%r5+160];
	ld.shared.u64 	%rd82, [%r8+5120];
	mad.lo.s64 	%rd83, %rd82, %rd81, %rd80;
	ld.shared.u64 	%rd84, [%r5+168];
	ld.shared.u64 	%rd85, [%r8+5376];
	mad.lo.s64 	%rd86, %rd85, %rd84, %rd83;
	ld.shared.u64 	%rd87, [%r5+176];
	ld.shared.u64 	%rd88, [%r8+5632];
	mad.lo.s64 	%rd89, %rd88, %rd87, %rd86;
	ld.shared.u64 	%rd90, [%r5+184];
	ld.shared.u64 	%rd91, [%r8+5888];
	mad.lo.s64 	%rd92, %rd91, %rd90, %rd89;
	ld.shared.u64 	%rd93, [%r5+192];
	ld.shared.u64 	%rd94, [%r8+6144];
	mad.lo.s64 	%rd95, %rd94, %rd93, %rd92;
	ld.shared.u64 	%rd96, [%r5+200];
	ld.shared.u64 	%rd97, [%r8+6400];
	mad.lo.s64 	%rd98, %rd97, %rd96, %rd95;
	ld.shared.u64 	%rd99, [%r5+208];
	ld.shared.u64 	%rd100, [%r8+6656];
	mad.lo.s64 	%rd101, %rd100, %rd99, %rd98;
	ld.shared.u64 	%rd102, [%r5+216];
	ld.shared.u64 	%rd103, [%r8+6912];
	mad.lo.s64 	%rd104, %rd103, %rd102, %rd101;
	ld.shared.u64 	%rd105, [%r5+224];
	ld.shared.u64 	%rd106, [%r8+7168];
	mad.lo.s64 	%rd107, %rd106, %rd105, %rd104;
	ld.shared.u64 	%rd108, [%r5+232];
	ld.shared.u64 	%rd109, [%r8+7424];
	mad.lo.s64 	%rd110, %rd109, %rd108, %rd107;
	ld.shared.u64 	%rd111, [%r5+240];
	ld.shared.u64 	%rd112, [%r8+7680];
	mad.lo.s64 	%rd113, %rd112, %rd111, %rd110;
	ld.shared.u64 	%rd114, [%r5+248];
	ld.shared.u64 	%rd115, [%r8+7936];
	mad.lo.s64 	%rd122, %rd115, %rd114, %rd113;
	bar.sync 	0;
	add.s32 	%r46, %r46, 1;
	setp.ne.s32 	%p8, %r46, 0;
	add.s32 	%r45, %r45, %r11;
	add.s32 	%r44, %r44, 32;
	add.s32 	%r43, %r43, 32;
	add.s32 	%r42, %r42, 32;
	@%p8 bra 	$L__BB0_2;
$L__BB0_7:
	setp.ge.s32 	%p9, %r2, %r23;
	setp.ge.s32 	%p10, %r4, %r25;
	or.pred  	%p11, %p9, %p10;
	@%p11 bra 	$L__BB0_9;
	mad.lo.s32 	%r41, %r25, %r2, %r4;
	cvta.to.global.u64 	%rd116, %rd12;
	mul.wide.s32 	%rd117, %r41, 8;
	add.s64 	%rd118, %rd116, %rd117;
	st.global.u64 	[%rd118], %rd122;
$L__BB0_9:
	ret;

}


// ===== COMPILED SASS (sm_100) =====

	.target	sm_100

	.elftype	@"ET_EXEC"


//--------------------- .note.nv.tkinfo           --------------------------
	.section	.note.nv.tkinfo,"",@"SHT_NOTE"
	.sectionflags	@"SHF_NOTE_NV_TKINFO"
	.tkinfo
        /*0018*/ 	.word	0x00000002
        /*0030*/ 	.string	""
        /*0030*/ 	.string	"ptxas"
        /*0030*/ 	.string	"Cuda compilation tools, release 13.0, V13.0.88"
        /*0030*/ 	.string	"Build cuda_13.0.r13.0/compiler.36424714_0"
        /*0030*/ 	.string	"-arch sm_100 -m 64 "



//--------------------- .note.nv.cuinfo           --------------------------
	.section	.note.nv.cuinfo,"",@"SHT_NOTE"
	.sectionflags	@"SHF_NOTE_NV_CUINFO"
        /*0018*/ 	.short	0x0002
        /*001a*/ 	.short	0x0064
        /*001c*/ 	.short	0x0082
	.zero		2


//--------------------- .nv.info                  --------------------------
	.section	.nv.info,"",@"SHT_CUDA_INFO"
	.align	4


	//----- nvinfo : EIATTR_REGCOUNT
	.align		4
        /*0000*/ 	.byte	0x04, 0x2f
        /*0002*/ 	.short	(.L_1 - .L_0)
	.align		4
.L_0:
        /*0004*/ 	.word	index@(_Z7mat_mulPlS_S_iii)
        /*0008*/ 	.word	0x00000020


	//----- nvinfo : EIATTR_FRAME_SIZE
	.align		4
.L_1:
        /*000c*/ 	.byte	0x04, 0x11
        /*000e*/ 	.short	(.L_3 - .L_2)
	.align		4
.L_2:
        /*0010*/ 	.word	index@(_Z7mat_mulPlS_S_iii)
        /*0014*/ 	.word	0x00000000


	//----- nvinfo : EIATTR_MIN_STACK_SIZE
	.align		4
.L_3:
        /*0018*/ 	.byte	0x04, 0x12
        /*001a*/ 	.short	(.L_5 - .L_4)
	.align		4
.L_4:
        /*001c*/ 	.word	index@(_Z7mat_mulPlS_S_iii)
        /*0020*/ 	.word	0x00000000
.L_5:


//--------------------- .nv.compat                --------------------------
	.section	.nv.compat,"",@"SHT_CUDA_COMPAT_INFO"
	.align	4
        /*0000*/ 	.byte	0x02, 0x09, 0x00, 0x00, 0x02, 0x02, 0x01, 0x00, 0x02, 0x05, 0x05, 0x00, 0x03, 0x07, 0x01, 0x01
        /*0010*/ 	.byte	0x02, 0x03, 0x00, 0x00, 0x02, 0x06, 0x01, 0x00, 0x04, 0x0b, 0x08, 0x00, 0x09, 0x00, 0x00, 0x00
        /*0020*/ 	.byte	0x00, 0x00, 0x00, 0x00


//--------------------- .nv.info._Z7mat_mulPlS_S_iii --------------------------
	.section	.nv.info._Z7mat_mulPlS_S_iii,"",@"SHT_CUDA_INFO"
	.sectionflags	@""
	.align	4


	//----- nvinfo : EIATTR_CUDA_API_VERSION
	.align		4
        /*0000*/ 	.byte	0x04, 0x37
        /*0002*/ 	.short	(.L_7 - .L_6)
.L_6:
        /*0004*/ 	.word	0x00000082


	//----- nvinfo : EIATTR_KPARAM_INFO
	.align		4
.L_7:
        /*0008*/ 	.byte	0x04, 0x17
        /*000a*/ 	.short	(.L_9 - .L_8)
.L_8:
        /*000c*/ 	.word	0x00000000
        /*0010*/ 	.short	0x0005
        /*0012*/ 	.short	0x0020
        /*0014*/ 	.byte	0x00, 0xf0, 0x11, 0x00


	//----- nvinfo : EIATTR_KPARAM_INFO
	.align		4
.L_9:
        /*0018*/ 	.byte	0x04, 0x17
        /*001a*/ 	.short	(.L_11 - .L_10)
.L_10:
        /*001c*/ 	.word	0x00000000
        /*0020*/ 	.short	0x0004
        /*0022*/ 	.short	0x001c
        /*0024*/ 	.byte	0x00, 0xf0, 0x11, 0x00


	//----- nvinfo : EIATTR_KPARAM_INFO
	.align		4
.L_11:
        /*0028*/ 	.byte	0x04, 0x17
        /*002a*/ 	.short	(.L_13 - .L_12)
.L_12:
        /*002c*/ 	.word	0x00000000
        /*0030*/ 	.short	0x0003
        /*0032*/ 	.short	0x0018
        /*0034*/ 	.byte	0x00, 0xf0, 0x11, 0x00


	//----- nvinfo : EIATTR_KPARAM_INFO
	.align		4
.L_13:
        /*0038*/ 	.byte	0x04, 0x17
        /*003a*/ 	.short	(.L_15 - .L_14)
.L_14:
        /*003c*/ 	.word	0x00000000
        /*0040*/ 	.short	0x0002
        /*0042*/ 	.short	0x0010
        /*0044*/ 	.byte	0x00, 0xf5, 0x21, 0x00


	//----- nvinfo : EIATTR_KPARAM_INFO
	.align		4
.L_15:
        /*0048*/ 	.byte	0x04, 0x17
        /*004a*/ 	.short	(.L_17 - .L_16)
.L_16:
        /*004c*/ 	.word	0x00000000
        /*0050*/ 	.short	0x0001
        /*0052*/ 	.short	0x0008
        /*0054*/ 	.byte	0x00, 0xf5, 0x21, 0x00


	//----- nvinfo : EIATTR_KPARAM_INFO
	.align		4
.L_17:
        /*0058*/ 	.byte	0x04, 0x17
        /*005a*/ 	.short	(.L_19 - .L_18)
.L_18:
        /*005c*/ 	.word	0x00000000
        /*0060*/ 	.short	0x0000
        /*0062*/ 	.short	0x0000
        /*0064*/ 	.byte	0x00, 0xf5, 0x21, 0x00


	//----- nvinfo : EIATTR_SPARSE_MMA_MASK
	.align		4
.L_19:
        /*0068*/ 	.byte	0x03, 0x50
        /*006a*/ 	.short	0x0000


	//----- nvinfo : EIATTR_MAXREG_COUNT
	.align		4
        /*006c*/ 	.byte	0x03, 0x1b
        /*006e*/ 	.short	0x00ff


	//----- nvinfo : EIATTR_NUM_BARRIERS
	.align		4
        /*0070*/ 	.byte	0x02, 0x4c
        /*0072*/ 	.byte	0x01
	.zero		1


	//----- nvinfo : EIATTR_MERCURY_ISA_VERSION
	.align		4
        /*0074*/ 	.byte	0x03, 0x5f
        /*0076*/ 	.short	0x0101


	//----- nvinfo : EIATTR_VRC_CTA_INIT_COUNT
	.align		4
        /*0078*/ 	.byte	0x02, 0x4a
	.zero		1
	.zero		1


	//----- nvinfo : EIATTR_EXIT_INSTR_OFFSETS
	.align		4
        /*007c*/ 	.byte	0x04, 0x1c
        /*007e*/ 	.short	(.L_21 - .L_20)


	//   ....[0]....
.L_20:
        /*0080*/ 	.word	0x00000f00


	//   ....[1]....
        /*0084*/ 	.word	0x00000f50


	//----- nvinfo : EIATTR_CBANK_PARAM_SIZE
	.align		4
.L_21:
        /*0088*/ 	.byte	0x03, 0x19
        /*008a*/ 	.short	0x0024


	//----- nvinfo : EIATTR_PARAM_CBANK
	.align		4
        /*008c*/ 	.byte	0x04, 0x0a
        /*008e*/ 	.short	(.L_23 - .L_22)
	.align		4
.L_22:
        /*0090*/ 	.word	index@(.nv.constant0._Z7mat_mulPlS_S_iii)
        /*0094*/ 	.short	0x0380
        /*0096*/ 	.short	0x0024


	//----- nvinfo : EIATTR_SW_WAR
	.align		4
.L_23:
        /*0098*/ 	.byte	0x04, 0x36
        /*009a*/ 	.short	(.L_25 - .L_24)
.L_24:
        /*009c*/ 	.word	0x00000008
.L_25:


//--------------------- .nv.callgraph             --------------------------
	.section	.nv.callgraph,"",@"SHT_CUDA_CALLGRAPH"
	.align	4
	.sectionentsize	8
	.align		4
        /*0000*/ 	.word	0x00000000
	.align		4
        /*0004*/ 	.word	0xffffffff
	.align		4
        /*0008*/ 	.word	0x00000000
	.align		4
        /*000c*/ 	.word	0xfffffffe
	.align		4
        /*0010*/ 	.word	0x00000000
	.align		4
        /*0014*/ 	.word	0xfffffffd
	.align		4
        /*0018*/ 	.word	0x00000000
	.align		4
        /*001c*/ 	.word	0xfffffffc


//--------------------- .text._Z7mat_mulPlS_S_iii --------------------------
	.section	.text._Z7mat_mulPlS_S_iii,"ax",@progbits
	.align	128
        .global         _Z7mat_mulPlS_S_iii
        .type           _Z7mat_mulPlS_S_iii,@function
        .size           _Z7mat_mulPlS_S_iii,(.L_x_3 - _Z7mat_mulPlS_S_iii)
        .other          _Z7mat_mulPlS_S_iii,@"STO_CUDA_ENTRY STV_DEFAULT"
_Z7mat_mulPlS_S_iii:
.text._Z7mat_mulPlS_S_iii:
[----:B------:R-:W-:Y:S01]  /*0000*/  LDC R1, c[0x0][0x37c] ;  /* 0x0000df00ff017b82 */ /* 0x000fe20000000800 */
[----:B------:R-:W0:Y:S01]  /*0010*/  LDCU UR10, c[0x0][0x39c] ;  /* 0x00007380ff0a77ac */ /* 0x000e220008000800 */
[----:B------:R-:W1:Y:S06]  /*0020*/  S2R R17, SR_TID.Y ;  /* 0x0000000000117919 */ /* 0x000e6c0000002200 */
[----:B------:R-:W1:Y:S01]  /*0030*/  LDC R19, c[0x0][0x364] ;  /* 0x0000d900ff137b82 */ /* 0x000e620000000800 */
[----:B------:R-:W-:Y:S01]  /*0040*/  CS2R R20, SRZ ;  /* 0x0000000000147805 */ /* 0x000fe2000001ff00 */
[----:B------:R-:W2:Y:S01]  /*0050*/  LDCU UR14, c[0x0][0x3a0] ;  /* 0x00007400ff0e77ac */ /* 0x000ea20008000800 */
[----:B------:R-:W3:Y:S01]  /*0060*/  S2R R16, SR_TID.X ;  /* 0x0000000000107919 */ /* 0x000ee20000002100 */
[----:B------:R-:W4:Y:S04]  /*0070*/  LDCU.64 UR8, c[0x0][0x358] ;  /* 0x00006b00ff0877ac */ /* 0x000f280008000a00 */
[----:B------:R-:W1:Y:S08]  /*0080*/  S2UR UR5, SR_CTAID.Y ;  /* 0x00000000000579c3 */ /* 0x000e700000002600 */
[----:B------:R-:W3:Y:S01]  /*0090*/  S2UR UR6, SR_CTAID.X ;  /* 0x00000000000679c3 */ /* 0x000ee20000002500 */
[----:B0-----:R-:W-:-:S04]  /*00a0*/  UIADD3 UR4, UPT, UPT, UR10, 0x3e, URZ ;  /* 0x0000003e0a047890 */ /* 0x001fc8000fffe0ff */
[----:B------:R-:W-:-:S03]  /*00b0*/  UISETP.GE.U32.AND UP0, UPT, UR4, 0x3f, UPT ;  /* 0x0000003f0400788c */ /* 0x000fc6000bf06070 */
[----:B------:R-:W3:Y:S01]  /*00c0*/  LDC R18, c[0x0][0x360] ;  /* 0x0000d800ff127b82 */ /* 0x000ee20000000800 */
[----:B-1----:R-:W-:Y:S02]  /*00d0*/  IMAD R19, R19, UR5, R17 ;  /* 0x0000000513137c24 */ /* 0x002fe4000f8e0211 */
[----:B---3--:R-:W-:-:S03]  /*00e0*/  IMAD R18, R18, UR6, R16 ;  /* 0x0000000612127c24 */ /* 0x008fc6000f8e0210 */
[----:B--2-4-:R-:W-:Y:S05]  /*00f0*/  BRA.U !UP0, `(.L_x_0) ;  /* 0x0000000d08747547 */ /* 0x014fea000b800000 */
[----:B------:R-:W0:Y:S01]  /*0100*/  S2UR UR7, SR_CgaCtaId ;  /* 0x00000000000779c3 */ /* 0x000e220000008800 */
[----:B------:R-:W-:Y:S01]  /*0110*/  UIADD3 UR4, UPT, UPT, UR10, 0x1f, URZ ;  /* 0x0000001f0a047890 */ /* 0x000fe2000fffe0ff */
[----:B------:R-:W-:Y:S01]  /*0120*/  CS2R R20, SRZ ;  /* 0x0000000000147805 */ /* 0x000fe2000001ff00 */
[----:B------:R-:W1:Y:S01]  /*0130*/  LDCU UR11, c[0x0][0x3a0] ;  /* 0x00007400ff0b77ac */ /* 0x000e620008000800 */
[----:B------:R-:W-:Y:S01]  /*0140*/  IMAD R6, R19, UR10, R16 ;  /* 0x0000000a13067c24 */ /* 0x000fe2000f8e0210 */
[----:B------:R-:W-:-:S03]  /*0150*/  USHF.R.S32.HI UR5, URZ, 0x1f, UR4 ;  /* 0x0000001fff057899 */ /* 0x000fc60008011404 */
[----:B------:R-:W2:Y:S01]  /*0160*/  LDC R0, c[0x0][0x3a0] ;  /* 0x0000e800ff007b82 */ /* 0x000ea20000000800 */
[----:B------:R-:W-:Y:S01]  /*0170*/  UMOV UR6, 0x400 ;  /* 0x0000040000067882 */ /* 0x000fe20000000000 */
[----:B------:R-:W3:Y:S01]  /*0180*/  LDCU.64 UR12, c[0x0][0x398] ;  /* 0x00007300ff0c77ac */ /* 0x000ee20008000a00 */
[----:B------:R-:W-:-:S04]  /*0190*/  ULEA.HI UR5, UR5, UR4, URZ, 0x5 ;  /* 0x0000000405057291 */ /* 0x000fc8000f8f28ff */
[----:B------:R-:W-:Y:S01]  /*01a0*/  USHF.R.S32.HI UR5, URZ, 0x5, UR5 ;  /* 0x00000005ff057899 */ /* 0x000fe20008011405 */
[----:B-1----:R-:W-:-:S03]  /*01b0*/  IMAD R7, R17, UR11, R18 ;  /* 0x0000000b11077c24 */ /* 0x002fc6000f8e0212 */
[----:B------:R-:W-:Y:S02]  /*01c0*/  UISETP.LT.U32.AND UP0, UPT, UR5, 0x1, UPT ;  /* 0x000000010500788c */ /* 0x000fe4000bf01070 */
[----:B0-----:R-:W-:Y:S02]  /*01d0*/  ULEA UR4, UR7, UR6, 0x18 ;  /* 0x0000000607047291 */ /* 0x001fe4000f8ec0ff */
[----:B------:R-:W-:Y:S02]  /*01e0*/  UIADD3 UR6, UPT, UPT, UR6, 0x2000, URZ ;  /* 0x0000200006067890 */ /* 0x000fe4000fffe0ff */
[----:B------:R-:W-:Y:S02]  /*01f0*/  USEL UR5, UR5, 0x1, !UP0 ;  /* 0x0000000105057887 */ /* 0x000fe4000c000000 */
[----:B------:R-:W-:Y:S01]  /*0200*/  ULEA UR6, UR7, UR6, 0x18 ;  /* 0x0000000607067291 */ /* 0x000fe2000f8ec0ff */
[----:B------:R-:W-:Y:S01]  /*0210*/  LEA R5, R17, UR4, 0x8 ;  /* 0x0000000411057c11 */ /* 0x000fe2000f8e40ff */
[----:B------:R-:W-:-:S03]  /*0220*/  UIADD3 UR5, UPT, UPT, -UR5, URZ, URZ ;  /* 0x000000ff05057290 */ /* 0x000fc6000fffe1ff */
[C---:B------:R-:W-:Y:S02]  /*0230*/  LEA R4, R16.reuse, R5, 0x3 ;  /* 0x0000000510047211 */ /* 0x040fe400078e18ff */
[----:B------:R-:W-:-:S04]  /*0240*/  LEA R2, R16, UR6, 0x3 ;  /* 0x0000000610027c11 */ /* 0x000fc8000f8e18ff */
[----:B---3--:R-:W-:-:S07]  /*0250*/  LEA R3, R17, R2, 0x8 ;  /* 0x0000000211037211 */ /* 0x008fce00078e40ff */
.L_x_1:
[----:B------:R-:W-:Y:S02]  /*0260*/  ISETP.GE.U32.AND P1, PT, R16, UR13, PT ;  /* 0x0000000d10007c0c */ /* 0x000fe4000bf26070 */
[----:B------:R-:W-:Y:S02]  /*0270*/  CS2R R26, SRZ ;  /* 0x00000000001a7805 */ /* 0x000fe4000001ff00 */
[----:B------:R-:W-:Y:S02]  /*0280*/  ISETP.GE.U32.AND P0, PT, R17, UR13, PT ;  /* 0x0000000d11007c0c */ /* 0x000fe4000bf06070 */
[----:B------:R-:W-:Y:S02]  /*0290*/  CS2R R24, SRZ ;  /* 0x0000000000187805 */ /* 0x000fe4000001ff00 */
[----:B------:R-:W-:Y:S02]  /*02a0*/  ISETP.GE.OR P1, PT, R19, UR12, P1 ;  /* 0x0000000c13007c0c */ /* 0x000fe40008f26670 */
[----:B--2---:R-:W-:-:S11]  /*02b0*/  ISETP.GE.OR P0, PT, R18, R0, P0 ;  /* 0x000000001200720c */ /* 0x004fd60000706670 */
[----:B------:R-:W0:Y:S08]  /*02c0*/  @!P1 LDC.64 R8, c[0x0][0x380] ;  /* 0x0000e000ff089b82 */ /* 0x000e300000000a00 */
[----:B------:R-:W1:Y:S01]  /*02d0*/  @!P0 LDC.64 R10, c[0x0][0x388] ;  /* 0x0000e200ff0a8b82 */ /* 0x000e620000000a00 */
[----:B0-----:R-:W-:-:S05]  /*02e0*/  @!P1 IMAD.WIDE.U32 R28, R6, 0x8, R8 ;  /* 0x00000008061c9825 */ /* 0x001fca00078e0008 */
[----:B------:R-:W2:Y:S01]  /*02f0*/  @!P1 LDG.E.64 R26, desc[UR8][R28.64] ;  /* 0x000000081c1a9981 */ /* 0x000ea2000c1e1b00 */
[----:B-1----:R-:W-:-:S05]  /*0300*/  @!P0 IMAD.WIDE.U32 R10, R7, 0x8, R10 ;  /* 0x00000008070a8825 */ /* 0x002fca00078e000a */
[----:B------:R-:W3:Y:S04]  /*0310*/  @!P0 LDG.E.64 R24, desc[UR8][R10.64] ;  /* 0x000000080a188981 */ /* 0x000ee8000c1e1b00 */
[----:B--2---:R-:W-:Y:S04]  /*0320*/  STS.64 [R4], R26 ;  /* 0x0000001a04007388 */ /* 0x004fe80000000a00 */
[----:B---3--:R-:W-:Y:S01]  /*0330*/  STS.64 [R3], R24 ;  /* 0x0000001803007388 */ /* 0x008fe20000000a00 */
[----:B------:R-:W-:Y:S06]  /*0340*/  BAR.SYNC.DEFER_BLOCKING 0x0 ;  /* 0x0000000000007b1d */ /* 0x000fec0000010000 */
[----:B------:R-:W-:Y:S04]  /*0350*/  LDS.64 R8, [R2] ;  /* 0x0000000002087984 */ /* 0x000fe80000000a00 */
[----:B------:R-:W0:Y:S04]  /*0360*/  LDS.128 R12, [R5] ;  /* 0x00000000050c7984 */ /* 0x000e280000000c00 */
[----:B------:R-:W1:Y:S01]  /*0370*/  LDS.64 R22, [R2+0x100] ;  /* 0x0001000002167984 */ /* 0x000e620000000a00 */
[----:B0-----:R-:W-:-:S02]  /*0380*/  IMAD R9, R9, R12, RZ ;  /* 0x0000000c09097224 */ /* 0x001fc400078e02ff */
[----:B------:R-:W-:-:S04]  /*0390*/  IMAD.WIDE.U32 R20, R12, R8, R20 ;  /* 0x000000080c147225 */ /* 0x000fc800078e0014 */
[----:B------:R-:W-:Y:S02]  /*03a0*/  IMAD R29, R13, R8, R9 ;  /* 0x000000080d1d7224 */ /* 0x000fe400078e0209 */
[----:B------:R-:W-:Y:S04]  /*03b0*/  LDS.64 R12, [R2+0x200] ;  /* 0x00020000020c7984 */ /* 0x000fe80000000a00 */
[----:B------:R-:W0:Y:S01]  /*03c0*/  LDS.128 R8, [R5+0x10] ;  /* 0x0000100005087984 */ /* 0x000e220000000c00 */
[----:B------:R-:W-:Y:S01]  /*03d0*/  IADD3 R21, PT, PT, R21, R29, RZ ;  /* 0x0000001d15157210 */ /* 0x000fe20007ffe0ff */
[----:B-1----:R-:W-:-:S04]  /*03e0*/  IMAD R23, R23, R14, RZ ;  /* 0x0000000e17177224 */ /* 0x002fc800078e02ff */
[C---:B------:R-:W-:Y:S02]  /*03f0*/  IMAD R15, R22.reuse, R15, R23 ;  /* 0x0000000f160f7224 */ /* 0x040fe400078e0217 */
[----:B------:R-:W-:Y:S02]  /*0400*/  IMAD.WIDE.U32 R22, R22, R14, R20 ;  /* 0x0000000e16167225 */ /* 0x000fe400078e0014 */
[----:B------:R-:W1:Y:S03]  /*0410*/  LDS.64 R20, [R2+0x300] ;  /* 0x0003000002147984 */ /* 0x000e660000000a00 */
[----:B------:R-:W-:Y:S01]  /*0420*/  IADD3 R23, PT, PT, R23, R15, RZ ;  /* 0x0000000f17177210 */ /* 0x000fe20007ffe0ff */
[----:B0-----:R-:W-:Y:S02]  /*0430*/  IMAD R25, R13, R8, RZ ;  /* 0x000000080d197224 */ /* 0x001fe400078e02ff */
        /* <DEDUP_REMOVED lines=10> */
[----:B------:R-:W-:Y:S01]  /*04e0*/  LDS.64 R22, [R2+0x600] ;  /* 0x0006000002167984 */ /* 0x000fe20000000a00 */
[----:B0-----:R-:W-:-:S04]  /*04f0*/  IMAD R9, R9, R12, RZ ;  /* 0x0000000c09097224 */ /* 0x001fc800078e02ff */
[-C--:B------:R-:W-:Y:S02]  /*0500*/  IMAD R25, R13, R8.reuse, R9 ;  /* 0x000000080d197224 */ /* 0x080fe400078e0209 */
[----:B------:R-:W-:Y:S02]  /*0510*/  IMAD.WIDE.U32 R12, R12, R8, R10 ;  /* 0x000000080c0c7225 */ /* 0x000fe400078e000a */
[----:B------:R-:W0:Y:S02]  /*0520*/  LDS.128 R8, [R5+0x30] ;  /* 0x0000300005087984 */ /* 0x000e240000000c00 */
[----:B-1----:R-:W-:Y:S01]  /*0530*/  IMAD R21, R21, R14, RZ ;  /* 0x0000000e15157224 */ /* 0x002fe200078e02ff */
[----:B------:R-:W-:-:S03]  /*0540*/  IADD3 R13, PT, PT, R13, R25, RZ ;  /* 0x000000190d0d7210 */ /* 0x000fc60007ffe0ff */
[C---:B------:R-:W-:Y:S02]  /*0550*/  IMAD R15, R20.reuse, R15, R21 ;  /* 0x0000000f140f7224 */ /* 0x040fe400078e0215 */
[----:B------:R-:W-:Y:S02]  /*0560*/  IMAD.WIDE.U32 R12, R20, R14, R12 ;  /* 0x0000000e140c7225 */ /* 0x000fe400078e000c */
[----:B------:R-:W1:Y:S03]  /*0570*/  LDS.64 R20, [R2+0x700] ;  /* 0x0007000002147984 */ /* 0x000e660000000a00 */
[----:B------:R-:W-:Y:S01]  /*0580*/  IADD3 R13, PT, PT, R13, R15, RZ ;  /* 0x0000000f0d0d7210 */ /* 0x000fe20007ffe0ff */
[----:B0-----:R-:W-:-:S04]  /*0590*/  IMAD R25, R23, R8, RZ ;  /* 0x0000000817197224 */ /* 0x001fc800078e02ff */
[-C--:B------:R-:W-:Y:S02]  /*05a0*/  IMAD R25, R9, R22.reuse, R25 ;  /* 0x0000001609197224 */ /* 0x080fe400078e0219 */
[----:B------:R-:W-:Y:S02]  /*05b0*/  IMAD.WIDE.U32 R22, R8, R22, R12 ;  /* 0x0000001608167225 */ /* 0x000fe400078e000c */
        /* <DEDUP_REMOVED lines=118> */
[----:B------:R-:W-:Y:S04]  /*0d20*/  LDS.64 R22, [R2+0x1f00] ;  /* 0x001f000002167984 */ /* 0x000fe80000000a00 */
        /* <DEDUP_REMOVED lines=8> */
[----:B------:R-:W-:-:S05]  /*0db0*/  IMAD.WIDE.U32 R12, R20, R14, R12 ;  /* 0x0000000e140c7225 */ /* 0x000fca00078e000c */
[----:B------:R-:W-:Y:S01]  /*0dc0*/  IADD3 R13, PT, PT, R13, R21, RZ ;  /* 0x000000150d0d7210 */ /* 0x000fe20007ffe0ff */
[----:B------:R-:W-:-:S04]  /*0dd0*/  UIADD3 UR5, UPT, UPT, UR5, 0x1, URZ ;  /* 0x0000000105057890 */ /* 0x000fc8000fffe0ff */
[----:B------:R-:W-:Y:S01]  /*0de0*/  UISETP.NE.AND UP0, UPT, UR5, URZ, UPT ;  /* 0x000000ff0500728c */ /* 0x000fe2000bf05270 */
[----:B------:R-:W-:Y:S01]  /*0df0*/  IADD3 R17, PT, PT, R17, 0x20, RZ ;  /* 0x0000002011117810 */ /* 0x000fe20007ffe0ff */
[----:B0-----:R-:W-:-:S04]  /*0e00*/  IMAD R15, R25, R8, RZ ;  /* 0x00000008190f7224 */ /* 0x001fc800078e02ff */
[-C--:B------:R-:W-:Y:S02]  /*0e10*/  IMAD R15, R9, R24.reuse, R15 ;  /* 0x00000018090f7224 */ /* 0x080fe400078e020f */
[----:B------:R-:W-:-:S04]  /*0e20*/  IMAD.WIDE.U32 R8, R8, R24, R12 ;  /* 0x0000001808087225 */ /* 0x000fc800078e000c */
[----:B------:R-:W-:Y:S01]  /*0e30*/  IMAD R13, R23, R10, RZ ;  /* 0x0000000a170d7224 */ /* 0x000fe200078e02ff */
[----:B------:R-:W-:-:S03]  /*0e40*/  IADD3 R9, PT, PT, R9, R15, RZ ;  /* 0x0000000f09097210 */ /* 0x000fc60007ffe0ff */
[C---:B------:R-:W-:Y:S02]  /*0e50*/  IMAD R13, R22.reuse, R11, R13 ;  /* 0x0000000b160d7224 */ /* 0x040fe400078e020d */
[----:B------:R-:W-:Y:S01]  /*0e60*/  IMAD.WIDE.U32 R20, R22, R10, R8 ;  /* 0x0000000a16147225 */ /* 0x000fe200078e0008 */
[----:B------:R-:W-:Y:S02]  /*0e70*/  IADD3 R16, PT, PT, R16, 0x20, RZ ;  /* 0x0000002010107810 */ /* 0x000fe40007ffe0ff */
[----:B------:R-:W-:Y:S02]  /*0e80*/  IADD3 R6, PT, PT, R6, 0x20, RZ ;  /* 0x0000002006067810 */ /* 0x000fe40007ffe0ff */
[----:B------:R-:W-:Y:S02]  /*0e90*/  IADD3 R21, PT, PT, R21, R13, RZ ;  /* 0x0000000d15157210 */ /* 0x000fe40007ffe0ff */
[----:B------:R-:W-:Y:S01]  /*0ea0*/  LEA R7, R0, R7, 0x5 ;  /* 0x0000000700077211 */ /* 0x000fe200078e28ff */
[----:B------:R-:W-:Y:S06]  /*0eb0*/  BAR.SYNC.DEFER_BLOCKING 0x0 ;  /* 0x0000000000007b1d */ /* 0x000fec0000010000 */
[----:B------:R-:W-:Y:S05]  /*0ec0*/  BRA.U UP0, `(.L_x_1) ;  /* 0xfffffff100e47547 */ /* 0x000fea000b83ffff */
.L_x_0:
[----:B------:R-:W0:Y:S01]  /*0ed0*/  LDCU UR4, c[0x0][0x398] ;  /* 0x00007300ff0477ac */ /* 0x000e220008000800 */
[----:B------:R-:W-:-:S04]  /*0ee0*/  ISETP.GE.AND P0, PT, R18, UR14, PT ;  /* 0x0000000e12007c0c */ /* 0x000fc8000bf06270 */
[----:B0-----:R-:W-:-:S13]  /*0ef0*/  ISETP.GE.OR P0, PT, R19, UR4, P0 ;  /* 0x0000000413007c0c */ /* 0x001fda0008706670 */
[----:B------:R-:W-:Y:S05]  /*0f00*/  @P0 EXIT ;  /* 0x000000000000094d */ /* 0x000fea0003800000 */
[----:B------:R-:W0:Y:S01]  /*0f10*/  LDC.64 R2, c[0x0][0x390] ;  /* 0x0000e400ff027b82 */ /* 0x000e220000000a00 */
[----:B------:R-:W-:-:S04]  /*0f20*/  IMAD R19, R19, UR14, R18 ;  /* 0x0000000e13137c24 */ /* 0x000fc8000f8e0212 */
[----:B0-----:R-:W-:-:S05]  /*0f30*/  IMAD.WIDE R2, R19, 0x8, R2 ;  /* 0x0000000813027825 */ /* 0x001fca00078e0202 */
[----:B------:R-:W-:Y:S01]  /*0f40*/  STG.E.64 desc[UR8][R2.64], R20 ;  /* 0x0000001402007986 */ /* 0x000fe2000c101b08 */
[----:B------:R-:W-:Y:S05]  /*0f50*/  EXIT ;  /* 0x000000000000794d */ /* 0x000fea0003800000 */
.L_x_2:
[----:B------:R-:W-:-:S00]  /*0f60*/  BRA `(.L_x_2) ;  /* 0xfffffffc00fc7947 */ /* 0x000fc0000383ffff */
[----:B------:R-:W-:-:S00]  /*0f70*/  NOP ;  /* 0x0000000000007918 */ /* 0x000fc00000000000 */
        /* <DEDUP_REMOVED lines=8> */
.L_x_3:


//--------------------- .nv.shared._Z7mat_mulPlS_S_iii --------------------------
	.section	.nv.shared._Z7mat_mulPlS_S_iii,"aw",@nobits
	.sectionflags	@""
	.align	8
.nv.shared._Z7mat_mulPlS_S_iii:
	.zero		17408


//--------------------- .nv.shared.reserved.0     --------------------------
	.section	.nv.shared.reserved.0,"aw",@nobits
	.weak		__nv_reservedSMEM_offset_0_alias
	.size		__nv_reservedSMEM_offset_0_alias, 0, 64
	.other		__nv_reservedSMEM_offset_0_alias,@"STO_CUDA_RESERVED_SHARED STV_DEFAULT"
__nv_reservedSMEM_offset_0_alias:
	.zero		0
	.zero		64


//--------------------- .nv.constant0._Z7mat_mulPlS_S_iii --------------------------
	.section	.nv.constant0._Z7mat_mulPlS_S_iii,"a",@progbits
	.sectionflags	@""
	.align	4
.nv.constant0._Z7mat_mulPlS_S_iii:
	.zero		932


//--------------------- SYMBOLS --------------------------

	.type		.nv.reservedSmem.offset0,@object
	.size		.nv.reservedSmem.offset0,0x4
	.type		.nv.reservedSmem.cap,@object
	.size		.nv.reservedSmem.cap,0x4
